//
// Generated by NVIDIA NVVM Compiler
//
// Compiler Build ID: CL-36424714
// Cuda compilation tools, release 13.0, V13.0.88
// Based on NVVM 20.0.0
//

.version 9.0
.target sm_100
.address_size 64

	// .globl	_Z10block_permPiS_i
// _ZZ10block_permPiS_iE10shared_pem has been demoted

.visible .entry _Z10block_permPiS_i(
	.param .u64 .ptr .align 1 _Z10block_permPiS_i_param_0,
	.param .u64 .ptr .align 1 _Z10block_permPiS_i_param_1,
	.param .u32 _Z10block_permPiS_i_param_2
)
{
	.reg .pred 	%p<2>;
	.reg .b32 	%r<10>;
	.reg .b64 	%rd<11>;
	// demoted variable
	.shared .align 8 .u64 _ZZ10block_permPiS_iE10shared_pem;
	ld.param.u64 	%rd1, [_Z10block_permPiS_i_param_0];
	ld.param.u64 	%rd2, [_Z10block_permPiS_i_param_1];
	ld.param.u32 	%r4, [_Z10block_permPiS_i_param_2];
	mov.u32 	%r5, %ctaid.x;
	mov.u32 	%r6, %ntid.x;
	mul.lo.s32 	%r1, %r5, %r6;
	mov.u32 	%r2, %tid.x;
	add.s32 	%r3, %r1, %r2;
	setp.lt.u32 	%p1, %r4, %r3;
	@%p1 bra 	$L__BB0_2;
	cvta.to.global.u64 	%rd3, %rd1;
	mul.wide.u32 	%rd4, %r2, 4;
	add.s64 	%rd5, %rd2, %rd4;
	st.shared.u64 	[_ZZ10block_permPiS_iE10shared_pem], %rd5;
	bar.warp.sync 	-1;
	ld.shared.u64 	%rd6, [_ZZ10block_permPiS_iE10shared_pem];
	ld.u32 	%r7, [%rd6];
	add.s32 	%r8, %r7, %r1;
	mul.wide.s32 	%rd7, %r8, 4;
	add.s64 	%rd8, %rd3, %rd7;
	ld.global.u32 	%r9, [%rd8];
	bar.sync 	0;
	mul.wide.u32 	%rd9, %r3, 4;
	add.s64 	%rd10, %rd3, %rd9;
	st.global.u32 	[%rd10], %r9;
$L__BB0_2:
	ret;

}
	// .globl	_Z14block_perm_orgPiS_i
.visible .entry _Z14block_perm_orgPiS_i(
	.param .u64 .ptr .align 1 _Z14block_perm_orgPiS_i_param_0,
	.param .u64 .ptr .align 1 _Z14block_perm_orgPiS_i_param_1,
	.param .u32 _Z14block_perm_orgPiS_i_param_2
)
{
	.reg .pred 	%p<2>;
	.reg .b32 	%r<10>;
	.reg .b64 	%rd<11>;

	ld.param.u64 	%rd1, [_Z14block_perm_orgPiS_i_param_0];
	ld.param.u64 	%rd2, [_Z14block_perm_orgPiS_i_param_1];
	ld.param.u32 	%r4, [_Z14block_perm_orgPiS_i_param_2];
	mov.u32 	%r5, %ctaid.x;
	mov.u32 	%r6, %ntid.x;
	mul.lo.s32 	%r1, %r5, %r6;
	mov.u32 	%r2, %tid.x;
	add.s32 	%r3, %r1, %r2;
	setp.lt.u32 	%p1, %r4, %r3;
	@%p1 bra 	$L__BB1_2;
	cvta.to.global.u64 	%rd3, %rd2;
	cvta.to.global.u64 	%rd4, %rd1;
	mul.wide.u32 	%rd5, %r2, 4;
	add.s64 	%rd6, %rd3, %rd5;
	ld.global.u32 	%r7, [%rd6];
	add.s32 	%r8, %r7, %r1;
	mul.wide.s32 	%rd7, %r8, 4;
	add.s64 	%rd8, %rd4, %rd7;
	ld.global.u32 	%r9, [%rd8];
	bar.sync 	0;
	mul.wide.u32 	%rd9, %r3, 4;
	add.s64 	%rd10, %rd4, %rd9;
	st.global.u32 	[%rd10], %r9;
$L__BB1_2:
	ret;

}


// ===== COMPILED SASS (sm_100) =====

	.target	sm_100

	.elftype	@"ET_EXEC"


//--------------------- .note.nv.tkinfo           --------------------------
	.section	.note.nv.tkinfo,"",@"SHT_NOTE"
	.sectionflags	@"SHF_NOTE_NV_TKINFO"
	.tkinfo
        /*0018*/ 	.word	0x00000002
        /*0030*/ 	.string	""
        /*0030*/ 	.string	"ptxas"
        /*0030*/ 	.string	"Cuda compilation tools, release 13.0, V13.0.88"
        /*0030*/ 	.string	"Build cuda_13.0.r13.0/compiler.36424714_0"
        /*0030*/ 	.string	"-arch sm_100 -m 64 "



//--------------------- .note.nv.cuinfo           --------------------------
	.section	.note.nv.cuinfo,"",@"SHT_NOTE"
	.sectionflags	@"SHF_NOTE_NV_CUINFO"
        /*0018*/ 	.short	0x0002
        /*001a*/ 	.short	0x0064
        /*001c*/ 	.short	0x0082
	.zero		2


//--------------------- .nv.info                  --------------------------
	.section	.nv.info,"",@"SHT_CUDA_INFO"
	.align	4


	//----- nvinfo : EIATTR_REGCOUNT
	.align		4
        /*0000*/ 	.byte	0x04, 0x2f
        /*0002*/ 	.short	(.L_1 - .L_0)
	.align		4
.L_0:
        /*0004*/ 	.word	index@(_Z10block_permPiS_i)
        /*0008*/ 	.word	0x0000000e


	//----- nvinfo : EIATTR_FRAME_SIZE
	.align		4
.L_1:
        /*000c*/ 	.byte	0x04, 0x11
        /*000e*/ 	.short	(.L_3 - .L_2)
	.align		4
.L_2:
        /*0010*/ 	.word	index@(_Z10block_permPiS_i)
        /*0014*/ 	.word	0x00000000


	//----- nvinfo : EIATTR_REGCOUNT
	.align		4
.L_3:
        /*0018*/ 	.byte	0x04, 0x2f
        /*001a*/ 	.short	(.L_5 - .L_4)
	.align		4
.L_4:
        /*001c*/ 	.word	index@(_Z14block_perm_orgPiS_i)
        /*0020*/ 	.word	0x0000000c


	//----- nvinfo : EIATTR_FRAME_SIZE
	.align		4
.L_5:
        /*0024*/ 	.byte	0x04, 0x11
        /*0026*/ 	.short	(.L_7 - .L_6)
	.align		4
.L_6:
        /*0028*/ 	.word	index@(_Z14block_perm_orgPiS_i)
        /*002c*/ 	.word	0x00000000


	//----- nvinfo : EIATTR_MIN_STACK_SIZE
	.align		4
.L_7:
        /*0030*/ 	.byte	0x04, 0x12
        /*0032*/ 	.short	(.L_9 - .L_8)
	.align		4
.L_8:
        /*0034*/ 	.word	index@(_Z14block_perm_orgPiS_i)
        /*0038*/ 	.word	0x00000000


	//----- nvinfo : EIATTR_MIN_STACK_SIZE
	.align		4
.L_9:
        /*003c*/ 	.byte	0x04, 0x12
        /*003e*/ 	.short	(.L_11 - .L_10)
	.align		4
.L_10:
        /*0040*/ 	.word	index@(_Z10block_permPiS_i)
        /*0044*/ 	.word	0x00000000
.L_11:


//--------------------- .nv.compat                --------------------------
	.section	.nv.compat,"",@"SHT_CUDA_COMPAT_INFO"
	.align	4
        /*0000*/ 	.byte	0x02, 0x09, 0x00, 0x00, 0x02, 0x02, 0x01, 0x00, 0x02, 0x05, 0x05, 0x00, 0x03, 0x07, 0x01, 0x01
        /*0010*/ 	.byte	0x02, 0x03, 0x00, 0x00, 0x02, 0x06, 0x01, 0x00, 0x04, 0x0b, 0x08, 0x00, 0x09, 0x00, 0x00, 0x00
        /*0020*/ 	.byte	0x00, 0x00, 0x00, 0x00


//--------------------- .nv.info._Z14block_perm_orgPiS_i --------------------------
	.section	.nv.info._Z14block_perm_orgPiS_i,"",@"SHT_CUDA_INFO"
	.sectionflags	@""
	.align	4


	//----- nvinfo : EIATTR_CUDA_API_VERSION
	.align		4
        /*0000*/ 	.byte	0x04, 0x37
        /*0002*/ 	.short	(.L_13 - .L_12)
.L_12:
        /*0004*/ 	.word	0x00000082


	//----- nvinfo : EIATTR_KPARAM_INFO
	.align		4
.L_13:
        /*0008*/ 	.byte	0x04, 0x17
        /*000a*/ 	.short	(.L_15 - .L_14)
.L_14:
        /*000c*/ 	.word	0x00000000
        /*0010*/ 	.short	0x0002
        /*0012*/ 	.short	0x0010
        /*0014*/ 	.byte	0x00, 0xf0, 0x11, 0x00


	//----- nvinfo : EIATTR_KPARAM_INFO
	.align		4
.L_15:
        /*0018*/ 	.byte	0x04, 0x17
        /*001a*/ 	.short	(.L_17 - .L_16)
.L_16:
        /*001c*/ 	.word	0x00000000
        /*0020*/ 	.short	0x0001
        /*0022*/ 	.short	0x0008
        /*0024*/ 	.byte	0x00, 0xf5, 0x21, 0x00


	//----- nvinfo : EIATTR_KPARAM_INFO
	.align		4
.L_17:
        /*0028*/ 	.byte	0x04, 0x17
        /*002a*/ 	.short	(.L_19 - .L_18)
.L_18:
        /*002c*/ 	.word	0x00000000
        /*0030*/ 	.short	0x0000
        /*0032*/ 	.short	0x0000
        /*0034*/ 	.byte	0x00, 0xf5, 0x21, 0x00


	//----- nvinfo : EIATTR_SPARSE_MMA_MASK
	.align		4
.L_19:
        /*0038*/ 	.byte	0x03, 0x50
        /*003a*/ 	.short	0x0000


	//----- nvinfo : EIATTR_MAXREG_COUNT
	.align		4
        /*003c*/ 	.byte	0x03, 0x1b
        /*003e*/ 	.short	0x00ff


	//----- nvinfo : EIATTR_NUM_BARRIERS
	.align		4
        /*0040*/ 	.byte	0x02, 0x4c
        /*0042*/ 	.byte	0x01
	.zero		1


	//----- nvinfo : EIATTR_MERCURY_ISA_VERSION
	.align		4
        /*0044*/ 	.byte	0x03, 0x5f
        /*0046*/ 	.short	0x0101


	//----- nvinfo : EIATTR_VRC_CTA_INIT_COUNT
	.align		4
        /*0048*/ 	.byte	0x02, 0x4a
	.zero		1
	.zero		1


	//----- nvinfo : EIATTR_EXIT_INSTR_OFFSETS
	.align		4
        /*004c*/ 	.byte	0x04, 0x1c
        /*004e*/ 	.short	(.L_21 - .L_20)


	//   ....[0]....
.L_20:
        /*0050*/ 	.word	0x00000080


	//   ....[1]....
        /*0054*/ 	.word	0x00000140


	//----- nvinfo : EIATTR_CBANK_PARAM_SIZE
	.align		4
.L_21:
        /*0058*/ 	.byte	0x03, 0x19
        /*005a*/ 	.short	0x0014


	//----- nvinfo : EIATTR_PARAM_CBANK
	.align		4
        /*005c*/ 	.byte	0x04, 0x0a
        /*005e*/ 	.short	(.L_23 - .L_22)
	.align		4
.L_22:
        /*0060*/ 	.word	index@(.nv.constant0._Z14block_perm_orgPiS_i)
        /*0064*/ 	.short	0x0380
        /*0066*/ 	.short	0x0014


	//----- nvinfo : EIATTR_SW_WAR
	.align		4
.L_23:
        /*0068*/ 	.byte	0x04, 0x36
        /*006a*/ 	.short	(.L_25 - .L_24)
.L_24:
        /*006c*/ 	.word	0x00000008
.L_25:


//--------------------- .nv.info._Z10block_permPiS_i --------------------------
	.section	.nv.info._Z10block_permPiS_i,"",@"SHT_CUDA_INFO"
	.sectionflags	@""
	.align	4


	//----- nvinfo : EIATTR_CUDA_API_VERSION
	.align		4
        /*0000*/ 	.byte	0x04, 0x37
        /*0002*/ 	.short	(.L_27 - .L_26)
.L_26:
        /*0004*/ 	.word	0x00000082


	//----- nvinfo : EIATTR_KPARAM_INFO
	.align		4
.L_27:
        /*0008*/ 	.byte	0x04, 0x17
        /*000a*/ 	.short	(.L_29 - .L_28)
.L_28:
        /*000c*/ 	.word	0x00000000
        /*0010*/ 	.short	0x0002
        /*0012*/ 	.short	0x0010
        /*0014*/ 	.byte	0x00, 0xf0, 0x11, 0x00


	//----- nvinfo : EIATTR_KPARAM_INFO
	.align		4
.L_29:
        /*0018*/ 	.byte	0x04, 0x17
        /*001a*/ 	.short	(.L_31 - .L_30)
.L_30:
        /*001c*/ 	.word	0x00000000
        /*0020*/ 	.short	0x0001
        /*0022*/ 	.short	0x0008
        /*0024*/ 	.byte	0x00, 0xf5, 0x21, 0x00


	//----- nvinfo : EIATTR_KPARAM_INFO
	.align		4
.L_31:
        /*0028*/ 	.byte	0x04, 0x17
        /*002a*/ 	.short	(.L_33 - .L_32)
.L_32:
        /*002c*/ 	.word	0x00000000
        /*0030*/ 	.short	0x0000
        /*0032*/ 	.short	0x0000
        /*0034*/ 	.byte	0x00, 0xf5, 0x21, 0x00


	//----- nvinfo : EIATTR_SPARSE_MMA_MASK
	.align		4
.L_33:
        /*0038*/ 	.byte	0x03, 0x50
        /*003a*/ 	.short	0x0000


	//----- nvinfo : EIATTR_MAXREG_COUNT
	.align		4
        /*003c*/ 	.byte	0x03, 0x1b
        /*003e*/ 	.short	0x00ff


	//----- nvinfo : EIATTR_NUM_BARRIERS
	.align		4
        /*0040*/ 	.byte	0x02, 0x4c
        /*0042*/ 	.byte	0x01
	.zero		1


	//----- nvinfo : EIATTR_MERCURY_ISA_VERSION
	.align		4
        /*0044*/ 	.byte	0x03, 0x5f
        /*0046*/ 	.short	0x0101


	//----- nvinfo : EIATTR_COOP_GROUP_MASK_REGIDS
	.align		4
        /*0048*/ 	.byte	0x04, 0x29
        /*004a*/ 	.short	(.L_35 - .L_34)


	//   ....[0]....
.L_34:
        /*004c*/ 	.word	0xffffffff


	//----- nvinfo : EIATTR_COOP_GROUP_INSTR_OFFSETS
	.align		4
.L_35:
        /*0050*/ 	.byte	0x04, 0x28
        /*0052*/ 	.short	(.L_37 - .L_36)


	//   ....[0]....
.L_36:
        /*0054*/ 	.word	0x00000110


	//----- nvinfo : EIATTR_VRC_CTA_INIT_COUNT
	.align		4
.L_37:
        /*0058*/ 	.byte	0x02, 0x4a
	.zero		1
	.zero		1


	//----- nvinfo : EIATTR_EXIT_INSTR_OFFSETS
	.align		4
        /*005c*/ 	.byte	0x04, 0x1c
        /*005e*/ 	.short	(.L_39 - .L_38)


	//   ....[0]....
.L_38:
        /*0060*/ 	.word	0x00000080


	//   ....[1]....
        /*0064*/ 	.word	0x000001a0


	//----- nvinfo : EIATTR_CBANK_PARAM_SIZE
	.align		4
.L_39:
        /*0068*/ 	.byte	0x03, 0x19
        /*006a*/ 	.short	0x0014


	//----- nvinfo : EIATTR_PARAM_CBANK
	.align		4
        /*006c*/ 	.byte	0x04, 0x0a
        /*006e*/ 	.short	(.L_41 - .L_40)
	.align		4
.L_40:
        /*0070*/ 	.word	index@(.nv.constant0._Z10block_permPiS_i)
        /*0074*/ 	.short	0x0380
        /*0076*/ 	.short	0x0014


	//----- nvinfo : EIATTR_SW_WAR
	.align		4
.L_41:
        /*0078*/ 	.byte	0x04, 0x36
        /*007a*/ 	.short	(.L_43 - .L_42)
.L_42:
        /*007c*/ 	.word	0x00000008
.L_43:


//--------------------- .nv.callgraph             --------------------------
	.section	.nv.callgraph,"",@"SHT_CUDA_CALLGRAPH"
	.align	4
	.sectionentsize	8
	.align		4
        /*0000*/ 	.word	0x00000000
	.align		4
        /*0004*/ 	.word	0xffffffff
	.align		4
        /*0008*/ 	.word	0x00000000
	.align		4
        /*000c*/ 	.word	0xfffffffe
	.align		4
        /*0010*/ 	.word	0x00000000
	.align		4
        /*0014*/ 	.word	0xfffffffd
	.align		4
        /*0018*/ 	.word	0x00000000
	.align		4
        /*001c*/ 	.word	0xfffffffc


//--------------------- .text._Z14block_perm_orgPiS_i --------------------------
	.section	.text._Z14block_perm_orgPiS_i,"ax",@progbits
	.align	128
        .global         _Z14block_perm_orgPiS_i
        .type           _Z14block_perm_orgPiS_i,@function
        .size           _Z14block_perm_orgPiS_i,(.L_x_2 - _Z14block_perm_orgPiS_i)
        .other          _Z14block_perm_orgPiS_i,@"STO_CUDA_ENTRY STV_DEFAULT"
_Z14block_perm_orgPiS_i:
.text._Z14block_perm_orgPiS_i:
[----:B------:R-:W-:Y:S01]  /*0000*/  LDC R1, c[0x0][0x37c] ;  /* 0x0000df00ff017b82 */ /* 0x000fe20000000800 */
[----:B------:R-:W0:Y:S07]  /*0010*/  S2R R5, SR_TID.X ;  /* 0x0000000000057919 */ /* 0x000e2e0000002100 */
[----:B------:R-:W1:Y:S01]  /*0020*/  S2UR UR4, SR_CTAID.X ;  /* 0x00000000000479c3 */ /* 0x000e620000002500 */
[----:B------:R-:W1:Y:S01]  /*0030*/  LDCU UR5, c[0x0][0x360] ;  /* 0x00006c00ff0577ac */ /* 0x000e620008000800 */
[----:B------:R-:W2:Y:S01]  /*0040*/  LDCU UR6, c[0x0][0x390] ;  /* 0x00007200ff0677ac */ /* 0x000ea20008000800 */
[----:B-1----:R-:W-:-:S06]  /*0050*/  UIMAD UR4, UR4, UR5, URZ ;  /* 0x00000005040472a4 */ /* 0x002fcc000f8e02ff */
[----:B0-----:R-:W-:-:S04]  /*0060*/  IADD3 R9, PT, PT, R5, UR4, RZ ;  /* 0x0000000405097c10 */ /* 0x001fc8000fffe0ff */
[----:B--2---:R-:W-:-:S13]  /*0070*/  ISETP.GT.U32.AND P0, PT, R9, UR6, PT ;  /* 0x0000000609007c0c */ /* 0x004fda000bf04070 */
[----:B------:R-:W-:Y:S05]  /*0080*/  @P0 EXIT ;  /* 0x000000000000094d */ /* 0x000fea0003800000 */
[----:B------:R-:W0:Y:S01]  /*0090*/  LDC.64 R2, c[0x0][0x388] ;  /* 0x0000e200ff027b82 */ /* 0x000e220000000a00 */
[----:B------:R-:W1:Y:S07]  /*00a0*/  LDCU.64 UR6, c[0x0][0x358] ;  /* 0x00006b00ff0677ac */ /* 0x000e6e0008000a00 */
[----:B------:R-:W2:Y:S01]  /*00b0*/  LDC.64 R6, c[0x0][0x380] ;  /* 0x0000e000ff067b82 */ /* 0x000ea20000000a00 */
[----:B0-----:R-:W-:-:S06]  /*00c0*/  IMAD.WIDE.U32 R2, R5, 0x4, R2 ;  /* 0x0000000405027825 */ /* 0x001fcc00078e0002 */
[----:B-1----:R-:W3:Y:S02]  /*00d0*/  LDG.E R2, desc[UR6][R2.64] ;  /* 0x0000000602027981 */ /* 0x002ee4000c1e1900 */
[----:B---3--:R-:W-:-:S05]  /*00e0*/  IADD3 R5, PT, PT, R2, UR4, RZ ;  /* 0x0000000402057c10 */ /* 0x008fca000fffe0ff */
[----:B--2---:R-:W-:-:S06]  /*00f0*/  IMAD.WIDE R4, R5, 0x4, R6 ;  /* 0x0000000405047825 */ /* 0x004fcc00078e0206 */
[----:B------:R-:W2:Y:S01]  /*0100*/  LDG.E R5, desc[UR6][R4.64] ;  /* 0x0000000604057981 */ /* 0x000ea2000c1e1900 */
[----:B------:R-:W-:Y:S01]  /*0110*/  IMAD.WIDE.U32 R6, R9, 0x4, R6 ;  /* 0x0000000409067825 */ /* 0x000fe200078e0006 */
[----:B------:R-:W-:Y:S06]  /*0120*/  BAR.SYNC.DEFER_BLOCKING 0x0 ;  /* 0x0000000000007b1d */ /* 0x000fec0000010000 */
[----:B--2---:R-:W-:Y:S01]  /*0130*/  STG.E desc[UR6][R6.64], R5 ;  /* 0x0000000506007986 */ /* 0x004fe2000c101906 */
[----:B------:R-:W-:Y:S05]  /*0140*/  EXIT ;  /* 0x000000000000794d */ /* 0x000fea0003800000 */
.L_x_0:
[----:B------:R-:W-:-:S00]  /*0150*/  BRA `(.L_x_0) ;  /* 0xfffffffc00fc7947 */ /* 0x000fc0000383ffff */
[----:B------:R-:W-:-:S00]  /*0160*/  NOP ;  /* 0x0000000000007918 */ /* 0x000fc00000000000 */
        /* <DEDUP_REMOVED lines=9> */
.L_x_2:


//--------------------- .text._Z10block_permPiS_i --------------------------
	.section	.text._Z10block_permPiS_i,"ax",@progbits
	.align	128
        .global         _Z10block_permPiS_i
        .type           _Z10block_permPiS_i,@function
        .size           _Z10block_permPiS_i,(.L_x_3 - _Z10block_permPiS_i)
        .other          _Z10block_permPiS_i,@"STO_CUDA_ENTRY STV_DEFAULT"
_Z10block_permPiS_i:
.text._Z10block_permPiS_i:
        /* <DEDUP_REMOVED lines=9> */
[----:B------:R-:W0:Y:S01]  /*0090*/  S2UR UR6, SR_CgaCtaId ;  /* 0x00000000000679c3 */ /* 0x000e220000008800 */
[----:B------:R-:W-:-:S07]  /*00a0*/  UMOV UR5, 0x400 ;  /* 0x0000040000057882 */ /* 0x000fce0000000000 */
[----:B------:R-:W1:Y:S08]  /*00b0*/  LDC.64 R2, c[0x0][0x388] ;  /* 0x0000e200ff027b82 */ /* 0x000e700000000a00 */
[----:B------:R-:W2:Y:S01]  /*00c0*/  LDC.64 R8, c[0x0][0x380] ;  /* 0x0000e000ff087b82 */ /* 0x000ea20000000a00 */
[----:B0-----:R-:W-:Y:S01]  /*00d0*/  ULEA UR5, UR6, UR5, 0x18 ;  /* 0x0000000506057291 */ /* 0x001fe2000f8ec0ff */
[----:B------:R-:W0:Y:S01]  /*00e0*/  LDCU.64 UR6, c[0x0][0x358] ;  /* 0x00006b00ff0677ac */ /* 0x000e220008000a00 */
[----:B-1----:R-:W-:-:S07]  /*00f0*/  IMAD.WIDE.U32 R2, R5, 0x4, R2 ;  /* 0x0000000405027825 */ /* 0x002fce00078e0002 */
[----:B------:R-:W-:Y:S01]  /*0100*/  STS.64 [UR5], R2 ;  /* 0x00000002ff007988 */ /* 0x000fe20008000a05 */
[----:B------:R-:W-:-:S03]  /*0110*/  NOP ;  /* 0x0000000000007918 */ /* 0x000fc60000000000 */
[----:B------:R-:W0:Y:S04]  /*0120*/  LDS.64 R4, [UR5] ;  /* 0x00000005ff047984 */ /* 0x000e280008000a00 */
[----:B0-----:R-:W3:Y:S02]  /*0130*/  LD.E R4, desc[UR6][R4.64] ;  /* 0x0000000604047980 */ /* 0x001ee4000c101900 */
[----:B---3--:R-:W-:-:S05]  /*0140*/  IADD3 R7, PT, PT, R4, UR4, RZ ;  /* 0x0000000404077c10 */ /* 0x008fca000fffe0ff */
[----:B--2---:R-:W-:-:S06]  /*0150*/  IMAD.WIDE R6, R7, 0x4, R8 ;  /* 0x0000000407067825 */ /* 0x004fcc00078e0208 */
[----:B------:R-:W2:Y:S01]  /*0160*/  LDG.E R7, desc[UR6][R6.64] ;  /* 0x0000000606077981 */ /* 0x000ea2000c1e1900 */
[----:B------:R-:W-:Y:S01]  /*0170*/  IMAD.WIDE.U32 R8, R11, 0x4, R8 ;  /* 0x000000040b087825 */ /* 0x000fe200078e0008 */
[----:B------:R-:W-:Y:S06]  /*0180*/  BAR.SYNC.DEFER_BLOCKING 0x0 ;  /* 0x0000000000007b1d */ /* 0x000fec0000010000 */
[----:B--2---:R-:W-:Y:S01]  /*0190*/  STG.E desc[UR6][R8.64], R7 ;  /* 0x0000000708007986 */ /* 0x004fe2000c101906 */
[----:B------:R-:W-:Y:S05]  /*01a0*/  EXIT ;  /* 0x000000000000794d */ /* 0x000fea0003800000 */
.L_x_1:
        /* <DEDUP_REMOVED lines=13> */
.L_x_3:


//--------------------- .nv.shared.reserved.0     --------------------------
	.section	.nv.shared.reserved.0,"aw",@nobits
	.weak		__nv_reservedSMEM_offset_0_alias
	.size		__nv_reservedSMEM_offset_0_alias, 0, 64
	.other		__nv_reservedSMEM_offset_0_alias,@"STO_CUDA_RESERVED_SHARED STV_DEFAULT"
__nv_reservedSMEM_offset_0_alias:
	.zero		0
	.zero		64


//--------------------- .nv.shared._Z10block_permPiS_i --------------------------
	.section	.nv.shared._Z10block_permPiS_i,"aw",@nobits
	.sectionflags	@""
	.align	8
.nv.shared._Z10block_permPiS_i:
	.zero		1032


//--------------------- .nv.constant0._Z14block_perm_orgPiS_i --------------------------
	.section	.nv.constant0._Z14block_perm_orgPiS_i,"a",@progbits
	.sectionflags	@""
	.align	4
.nv.constant0._Z14block_perm_orgPiS_i:
	.zero		916


//--------------------- .nv.constant0._Z10block_permPiS_i --------------------------
	.section	.nv.constant0._Z10block_permPiS_i,"a",@progbits
	.sectionflags	@""
	.align	4
.nv.constant0._Z10block_permPiS_i:
	.zero		916


//--------------------- SYMBOLS --------------------------

	.type		.nv.reservedSmem.offset0,@object
	.size		.nv.reservedSmem.offset0,0x4
	.type		.nv.reservedSmem.cap,@object
	.size		.nv.reservedSmem.cap,0x4
